	.headerflags	@"EF_CUDA_TEXMODE_UNIFIED EF_CUDA_64BIT_ADDRESS EF_CUDA_ACCELERATORS EF_CUDA_SM90 EF_CUDA_VIRTUAL_SM(EF_CUDA_SM90)"
	.elftype	@"ET_EXEC"


//--------------------- .nv.info                  --------------------------
	.section	.nv.info,"",@"SHT_CUDA_INFO"
	.align	4


	//----- nvinfo : EIATTR_REGCOUNT
	.align		4
        /*0000*/ 	.byte	0x04, 0x2f
        /*0002*/ 	.short	(.L_1 - .L_0)
	.align		4
.L_0:
        /*0004*/ 	.word	index@(triton_poi_fused_add_7)
        /*0008*/ 	.word	0x00000016


	//----- nvinfo : EIATTR_MIN_STACK_SIZE
	.align		4
.L_1:
        /*000c*/ 	.byte	0x04, 0x12
        /*000e*/ 	.short	(.L_3 - .L_2)
	.align		4
.L_2:
        /*0010*/ 	.word	index@(triton_poi_fused_add_7)
        /*0014*/ 	.word	0x00000000


	//----- nvinfo : EIATTR_FRAME_SIZE
	.align		4
.L_3:
        /*0018*/ 	.byte	0x04, 0x11
        /*001a*/ 	.short	(.L_5 - .L_4)
	.align		4
.L_4:
        /*001c*/ 	.word	index@(triton_poi_fused_add_7)
        /*0020*/ 	.word	0x00000000


	//----- nvinfo : EIATTR_MIN_STACK_SIZE
	.align		4
.L_5:
        /*0024*/ 	.byte	0x04, 0x12
        /*0026*/ 	.short	(.L_7 - .L_6)
	.align		4
.L_6:
        /*0028*/ 	.word	index@(triton_poi_fused_add_7)
        /*002c*/ 	.word	0x00000000
.L_7:


//--------------------- .nv.info.triton_poi_fused_add_7 --------------------------
	.section	.nv.info.triton_poi_fused_add_7,"",@"SHT_CUDA_INFO"
	.sectionflags	@""
	.align	4


	//----- nvinfo : EIATTR_CUDA_API_VERSION
	.align		4
        /*0000*/ 	.byte	0x04, 0x37
        /*0002*/ 	.short	(.L_9 - .L_8)
.L_8:
        /*0004*/ 	.word	0x0000007c


	//----- nvinfo : EIATTR_KPARAM_INFO
	.align		4
.L_9:
        /*0008*/ 	.byte	0x04, 0x17
        /*000a*/ 	.short	(.L_11 - .L_10)
.L_10:
        /*000c*/ 	.word	0x00000000
        /*0010*/ 	.short	0x0004
        /*0012*/ 	.short	0x0020
        /*0014*/ 	.byte	0x00, 0xf0, 0x11, 0x00


	//----- nvinfo : EIATTR_KPARAM_INFO
	.align		4
.L_11:
        /*0018*/ 	.byte	0x04, 0x17
        /*001a*/ 	.short	(.L_13 - .L_12)
.L_12:
        /*001c*/ 	.word	0x00000000
        /*0020*/ 	.short	0x0003
        /*0022*/ 	.short	0x0018
        /*0024*/ 	.byte	0x00, 0xf4, 0x21, 0x00


	//----- nvinfo : EIATTR_KPARAM_INFO
	.align		4
.L_13:
        /*0028*/ 	.byte	0x04, 0x17
        /*002a*/ 	.short	(.L_15 - .L_14)
.L_14:
        /*002c*/ 	.word	0x00000000
        /*0030*/ 	.short	0x0002
        /*0032*/ 	.short	0x0010
        /*0034*/ 	.byte	0x00, 0xf4, 0x21, 0x00


	//----- nvinfo : EIATTR_KPARAM_INFO
	.align		4
.L_15:
        /*0038*/ 	.byte	0x04, 0x17
        /*003a*/ 	.short	(.L_17 - .L_16)
.L_16:
        /*003c*/ 	.word	0x00000000
        /*0040*/ 	.short	0x0001
        /*0042*/ 	.short	0x0008
        /*0044*/ 	.byte	0x00, 0xf4, 0x21, 0x00


	//----- nvinfo : EIATTR_KPARAM_INFO
	.align		4
.L_17:
        /*0048*/ 	.byte	0x04, 0x17
        /*004a*/ 	.short	(.L_19 - .L_18)
.L_18:
        /*004c*/ 	.word	0x00000000
        /*0050*/ 	.short	0x0000
        /*0052*/ 	.short	0x0000
        /*0054*/ 	.byte	0x00, 0xf4, 0x21, 0x00


	//----- nvinfo : EIATTR_SPARSE_MMA_MASK
	.align		4
.L_19:
        /*0058*/ 	.byte	0x03, 0x50
        /*005a*/ 	.short	0x0000


	//----- nvinfo : EIATTR_MAXREG_COUNT
	.align		4
        /*005c*/ 	.byte	0x03, 0x1b
        /*005e*/ 	.short	0x00ff


	//----- nvinfo : EIATTR_EXIT_INSTR_OFFSETS
	.align		4
        /*0060*/ 	.byte	0x04, 0x1c
        /*0062*/ 	.short	(.L_21 - .L_20)


	//   ....[0]....
.L_20:
        /*0064*/ 	.word	0x00000280


	//   ....[1]....
        /*0068*/ 	.word	0x000002a0


	//----- nvinfo : EIATTR_REQNTID
	.align		4
.L_21:
        /*006c*/ 	.byte	0x04, 0x10
        /*006e*/ 	.short	(.L_23 - .L_22)
.L_22:
        /*0070*/ 	.word	0x00000020
        /*0074*/ 	.word	0x00000001
        /*0078*/ 	.word	0x00000001


	//----- nvinfo : EIATTR_CBANK_PARAM_SIZE
	.align		4
.L_23:
        /*007c*/ 	.byte	0x03, 0x19
        /*007e*/ 	.short	0x0024


	//----- nvinfo : EIATTR_PARAM_CBANK
	.align		4
        /*0080*/ 	.byte	0x04, 0x0a
        /*0082*/ 	.short	(.L_25 - .L_24)
	.align		4
.L_24:
        /*0084*/ 	.word	index@(.nv.constant0.triton_poi_fused_add_7)
        /*0088*/ 	.short	0x0210
        /*008a*/ 	.short	0x0024


	//----- nvinfo : EIATTR_SW_WAR
	.align		4
.L_25:
        /*008c*/ 	.byte	0x04, 0x36
        /*008e*/ 	.short	(.L_27 - .L_26)
.L_26:
        /*0090*/ 	.word	0x00000008
.L_27:


//--------------------- .nv.callgraph             --------------------------
	.section	.nv.callgraph,"",@"SHT_CUDA_CALLGRAPH"
	.align	4
	.sectionentsize	8
	.align		4
        /*0000*/ 	.word	0x00000000
	.align		4
        /*0004*/ 	.word	0xffffffff
	.align		4
        /*0008*/ 	.word	0x00000000
	.align		4
        /*000c*/ 	.word	0xfffffffe
	.align		4
        /*0010*/ 	.word	0x00000000
	.align		4
        /*0014*/ 	.word	0xfffffffd
	.align		4
        /*0018*/ 	.word	0x00000000
	.align		4
        /*001c*/ 	.word	0xfffffffc


//--------------------- .text.triton_poi_fused_add_7 --------------------------
	.section	.text.triton_poi_fused_add_7,"ax",@progbits
	.align	128
        .global         triton_poi_fused_add_7
        .type           triton_poi_fused_add_7,@function
        .size           triton_poi_fused_add_7,(.L_x_1 - triton_poi_fused_add_7)
        .other          triton_poi_fused_add_7,@"STO_CUDA_ENTRY STV_DEFAULT"
triton_poi_fused_add_7:
.text.triton_poi_fused_add_7:
[----:B------:R-:W0:Y:S02]  /*0000*/  LDC R1, c[0x0][0x28] ;  /* 0x00000a00ff017b82 */ /* 0x000e240000000800 */
[----:B------:R-:W1:Y:S01]  /*0010*/  S2R R0, SR_TID.X ;  /* 0x0000000000007919 */ /* 0x000e620000002100 */
[----:B------:R-:W2:Y:S01]  /*0020*/  LDC.64 R6, c[0x0][0x220] ;  /* 0x00008800ff067b82 */ /* 0x000ea20000000a00 */
[----:B------:R-:W-:Y:S02]  /*0030*/  CS2R R16, SRZ ;  /* 0x0000000000107805 */ /* 0x000fe4000001ff00 */
[----:B------:R-:W-:Y:S01]  /*0040*/  CS2R R14, SRZ ;  /* 0x00000000000e7805 */ /* 0x000fe2000001ff00 */
[----:B------:R-:W3:Y:S01]  /*0050*/  S2R R3, SR_CTAID.X ;  /* 0x0000000000037919 */ /* 0x000ee20000002500 */
[----:B------:R-:W-:-:S03]  /*0060*/  ULDC.64 UR4, c[0x0][0x208] ;  /* 0x0000820000047ab9 */ /* 0x000fc60000000a00 */
[----:B------:R-:W4:Y:S01]  /*0070*/  LDC.64 R4, c[0x0][0x218] ;  /* 0x00008600ff047b82 */ /* 0x000f220000000a00 */
[----:B-1----:R-:W-:Y:S01]  /*0080*/  IMAD.SHL.U32 R0, R0, 0x2, RZ ;  /* 0x0000000200007824 */ /* 0x002fe200078e00ff */
[----:B---3--:R-:W-:-:S04]  /*0090*/  SHF.R.S32.HI R10, RZ, 0x19, R3 ;  /* 0x00000019ff0a7819 */ /* 0x008fc80000011403 */
[----:B------:R-:W-:Y:S02]  /*00a0*/  LOP3.LUT R0, R0, 0x3e, RZ, 0xc0, !PT ;  /* 0x0000003e00007812 */ /* 0x000fe400078ec0ff */
[----:B------:R-:W-:-:S03]  /*00b0*/  SGXT R10, R10, 0x1 ;  /* 0x000000010a0a781a */ /* 0x000fc60000000200 */
[----:B------:R-:W-:Y:S02]  /*00c0*/  IMAD R11, R3, 0x40, R0 ;  /* 0x00000040030b7824 */ /* 0x000fe400078e0200 */
[----:B------:R-:W1:Y:S03]  /*00d0*/  LDC.64 R2, c[0x0][0x210] ;  /* 0x00008400ff027b82 */ /* 0x000e660000000a00 */
[----:B------:R-:W-:Y:S02]  /*00e0*/  SHF.R.S32.HI R0, RZ, 0x1f, R11 ;  /* 0x0000001fff007819 */ /* 0x000fe4000001140b */
[-C--:B------:R-:W-:Y:S02]  /*00f0*/  LEA.HI R10, R10, R11.reuse, RZ, 0x4 ;  /* 0x0000000b0a0a7211 */ /* 0x080fe400078f20ff */
[----:B------:R-:W-:Y:S02]  /*0100*/  LEA.HI R0, R0, R11, RZ, 0x2 ;  /* 0x0000000b00007211 */ /* 0x000fe400078f10ff */
[----:B------:R-:W-:-:S02]  /*0110*/  SHF.R.S32.HI R10, RZ, 0x4, R10 ;  /* 0x00000004ff0a7819 */ /* 0x000fc4000001140a */
[----:B------:R-:W-:Y:S02]  /*0120*/  SHF.R.S32.HI R8, RZ, 0x2, R0 ;  /* 0x00000002ff087819 */ /* 0x000fe40000011400 */
[----:B------:R-:W-:Y:S02]  /*0130*/  LOP3.LUT R0, R0, 0xfffffffc, RZ, 0xc0, !PT ;  /* 0xfffffffc00007812 */ /* 0x000fe400078ec0ff */
[----:B------:R-:W-:Y:S02]  /*0140*/  LEA.HI R9, R8, R8, RZ, 0x2 ;  /* 0x0000000808097211 */ /* 0x000fe400078f10ff */
[----:B------:R-:W-:Y:S02]  /*0150*/  ISETP.GE.AND P0, PT, R11, 0x40, PT ;  /* 0x000000400b00780c */ /* 0x000fe40003f06270 */
[----:B------:R-:W-:Y:S01]  /*0160*/  LOP3.LUT R13, R9, 0xffffffc, RZ, 0xc0, !PT ;  /* 0x0ffffffc090d7812 */ /* 0x000fe200078ec0ff */
[----:B------:R-:W-:-:S04]  /*0170*/  IMAD.IADD R9, R11, 0x1, -R0 ;  /* 0x000000010b097824 */ /* 0x000fc800078e0a00 */
[----:B------:R-:W-:Y:S02]  /*0180*/  IMAD.IADD R13, R8, 0x1, -R13 ;  /* 0x00000001080d7824 */ /* 0x000fe400078e0a0d */
[----:B------:R-:W-:Y:S02]  /*0190*/  IMAD R10, R10, 0x4, R9 ;  /* 0x000000040a0a7824 */ /* 0x000fe400078e0209 */
[----:B--2---:R-:W-:Y:S02]  /*01a0*/  IMAD.WIDE R6, R9, 0x4, R6 ;  /* 0x0000000409067825 */ /* 0x004fe400078e0206 */
[----:B------:R-:W2:Y:S02]  /*01b0*/  LDC.64 R8, c[0x0][0x228] ;  /* 0x00008a00ff087b82 */ /* 0x000ea40000000a00 */
[----:B------:R-:W-:Y:S01]  /*01c0*/  IMAD R13, R13, 0x10, R10 ;  /* 0x000000100d0d7824 */ /* 0x000fe200078e020a */
[----:B------:R-:W3:Y:S03]  /*01d0*/  @!P0 LDG.E.EL.64 R16, desc[UR4][R6.64] ;  /* 0x0000000406108981 */ /* 0x000ee6000c2e1b00 */
[----:B----4-:R-:W-:Y:S01]  /*01e0*/  IMAD.WIDE R4, R13, 0x4, R4 ;  /* 0x000000040d047825 */ /* 0x010fe200078e0204 */
[----:B------:R-:W-:-:S03]  /*01f0*/  CS2R R12, SRZ ;  /* 0x00000000000c7805 */ /* 0x000fc6000001ff00 */
[C---:B-1----:R-:W-:Y:S01]  /*0200*/  IMAD.WIDE R2, R11.reuse, 0x4, R2 ;  /* 0x000000040b027825 */ /* 0x042fe200078e0202 */
[----:B------:R-:W3:Y:S04]  /*0210*/  @!P0 LDG.E.64 R14, desc[UR4][R4.64] ;  /* 0x00000004040e8981 */ /* 0x000ee8000c1e1b00 */
[----:B------:R-:W4:Y:S01]  /*0220*/  @!P0 LDG.E.64 R12, desc[UR4][R2.64] ;  /* 0x00000004020c8981 */ /* 0x000f22000c1e1b00 */
[----:B--2---:R-:W-:-:S04]  /*0230*/  IMAD.WIDE R8, R11, 0x4, R8 ;  /* 0x000000040b087825 */ /* 0x004fc800078e0208 */
[----:B---3--:R-:W-:Y:S01]  /*0240*/  FADD R19, R16, R14 ;  /* 0x0000000e10137221 */ /* 0x008fe20000000000 */
[----:B------:R-:W-:-:S03]  /*0250*/  FADD R0, R17, R15 ;  /* 0x0000000f11007221 */ /* 0x000fc60000000000 */
[----:B----4-:R-:W-:Y:S01]  /*0260*/  FADD R12, R19, R12 ;  /* 0x0000000c130c7221 */ /* 0x010fe20000000000 */
[----:B------:R-:W-:Y:S01]  /*0270*/  FADD R13, R0, R13 ;  /* 0x0000000d000d7221 */ /* 0x000fe20000000000 */
[----:B------:R-:W-:Y:S06]  /*0280*/  @P0 EXIT ;  /* 0x000000000000094d */ /* 0x000fec0003800000 */
[----:B------:R-:W-:Y:S01]  /*0290*/  STG.E.64 desc[UR4][R8.64], R12 ;  /* 0x0000000c08007986 */ /* 0x000fe2000c101b04 */
[----:B------:R-:W-:Y:S05]  /*02a0*/  EXIT ;  /* 0x000000000000794d */ /* 0x000fea0003800000 */
.L_x_0:
[----:B------:R-:W-:-:S00]  /*02b0*/  BRA `(.L_x_0) ;  /* 0xfffffffc00fc7947 */ /* 0x000fc0000383ffff */
[----:B------:R-:W-:-:S00]  /*02c0*/  NOP ;  /* 0x0000000000007918 */ /* 0x000fc00000000000 */
        /* <DEDUP_REMOVED lines=11> */
.L_x_1:


//--------------------- .nv.constant0.triton_poi_fused_add_7 --------------------------
	.section	.nv.constant0.triton_poi_fused_add_7,"a",@progbits
	.sectionflags	@""
	.align	4
.nv.constant0.triton_poi_fused_add_7:
	.zero		564
